//
// Generated by NVIDIA NVVM Compiler
//
// Compiler Build ID: CL-36424714
// Cuda compilation tools, release 13.0, V13.0.88
// Based on NVVM 20.0.0
//

.version 9.0
.target sm_100
.address_size 64

	// .globl	_Z12matmul_tiledPfS_S_i
// _ZZ12matmul_tiledPfS_S_iE6tile_A has been demoted
// _ZZ12matmul_tiledPfS_S_iE6tile_B has been demoted

.visible .entry _Z12matmul_tiledPfS_S_i(
	.param .u64 .ptr .align 1 _Z12matmul_tiledPfS_S_i_param_0,
	.param .u64 .ptr .align 1 _Z12matmul_tiledPfS_S_i_param_1,
	.param .u64 .ptr .align 1 _Z12matmul_tiledPfS_S_i_param_2,
	.param .u32 _Z12matmul_tiledPfS_S_i_param_3
)
{
	.reg .pred 	%p<8>;
	.reg .b32 	%r<43>;
	.reg .b32 	%f<63>;
	.reg .b64 	%rd<13>;
	// demoted variable
	.shared .align 4 .b8 _ZZ12matmul_tiledPfS_S_iE6tile_A[1024];
	// demoted variable
	.shared .align 4 .b8 _ZZ12matmul_tiledPfS_S_iE6tile_B[1024];
	ld.param.u64 	%rd3, [_Z12matmul_tiledPfS_S_i_param_0];
	ld.param.u64 	%rd4, [_Z12matmul_tiledPfS_S_i_param_1];
	ld.param.u64 	%rd5, [_Z12matmul_tiledPfS_S_i_param_2];
	ld.param.u32 	%r24, [_Z12matmul_tiledPfS_S_i_param_3];
	mov.u32 	%r25, %ctaid.y;
	shl.b32 	%r26, %r25, 4;
	mov.u32 	%r40, %tid.y;
	add.s32 	%r2, %r26, %r40;
	mov.u32 	%r27, %ctaid.x;
	shl.b32 	%r3, %r27, 4;
	mov.u32 	%r38, %tid.x;
	add.s32 	%r5, %r3, %r38;
	setp.lt.s32 	%p1, %r24, 1;
	mov.f32 	%f62, 0f00000000;
	@%p1 bra 	$L__BB0_7;
	add.s32 	%r28, %r24, 15;
	shr.u32 	%r29, %r28, 4;
	shl.b32 	%r30, %r40, 6;
	mov.u32 	%r31, _ZZ12matmul_tiledPfS_S_iE6tile_A;
	add.s32 	%r6, %r31, %r30;
	shl.b32 	%r32, %r38, 2;
	add.s32 	%r7, %r6, %r32;
	mov.u32 	%r33, _ZZ12matmul_tiledPfS_S_iE6tile_B;
	add.s32 	%r9, %r33, %r32;
	add.s32 	%r8, %r9, %r30;
	neg.s32 	%r42, %r29;
	mad.lo.s32 	%r34, %r40, %r24, %r38;
	add.s32 	%r41, %r34, %r3;
	shl.b32 	%r12, %r24, 4;
	mad.lo.s32 	%r39, %r24, %r2, %r38;
	cvta.to.global.u64 	%rd1, %rd3;
	cvta.to.global.u64 	%rd2, %rd4;
	mov.f32 	%f62, 0f00000000;
$L__BB0_2:
	max.u32 	%r35, %r2, %r38;
	setp.ge.u32 	%p2, %r35, %r24;
	mov.f32 	%f60, 0f00000000;
	@%p2 bra 	$L__BB0_4;
	mul.wide.u32 	%rd6, %r39, 4;
	add.s64 	%rd7, %rd1, %rd6;
	ld.global.f32 	%f60, [%rd7];
$L__BB0_4:
	setp.ge.s32 	%p3, %r5, %r24;
	st.shared.f32 	[%r7], %f60;
	setp.ge.u32 	%p4, %r40, %r24;
	mov.f32 	%f61, 0f00000000;
	or.pred  	%p5, %p3, %p4;
	@%p5 bra 	$L__BB0_6;
	mul.wide.u32 	%rd8, %r41, 4;
	add.s64 	%rd9, %rd2, %rd8;
	ld.global.f32 	%f61, [%rd9];
$L__BB0_6:
	st.shared.f32 	[%r8], %f61;
	bar.sync 	0;
	ld.shared.f32 	%f12, [%r6];
	ld.shared.f32 	%f13, [%r9];
	fma.rn.f32 	%f14, %f12, %f13, %f62;
	ld.shared.f32 	%f15, [%r6+4];
	ld.shared.f32 	%f16, [%r9+64];
	fma.rn.f32 	%f17, %f15, %f16, %f14;
	ld.shared.f32 	%f18, [%r6+8];
	ld.shared.f32 	%f19, [%r9+128];
	fma.rn.f32 	%f20, %f18, %f19, %f17;
	ld.shared.f32 	%f21, [%r6+12];
	ld.shared.f32 	%f22, [%r9+192];
	fma.rn.f32 	%f23, %f21, %f22, %f20;
	ld.shared.f32 	%f24, [%r6+16];
	ld.shared.f32 	%f25, [%r9+256];
	fma.rn.f32 	%f26, %f24, %f25, %f23;
	ld.shared.f32 	%f27, [%r6+20];
	ld.shared.f32 	%f28, [%r9+320];
	fma.rn.f32 	%f29, %f27, %f28, %f26;
	ld.shared.f32 	%f30, [%r6+24];
	ld.shared.f32 	%f31, [%r9+384];
	fma.rn.f32 	%f32, %f30, %f31, %f29;
	ld.shared.f32 	%f33, [%r6+28];
	ld.shared.f32 	%f34, [%r9+448];
	fma.rn.f32 	%f35, %f33, %f34, %f32;
	ld.shared.f32 	%f36, [%r6+32];
	ld.shared.f32 	%f37, [%r9+512];
	fma.rn.f32 	%f38, %f36, %f37, %f35;
	ld.shared.f32 	%f39, [%r6+36];
	ld.shared.f32 	%f40, [%r9+576];
	fma.rn.f32 	%f41, %f39, %f40, %f38;
	ld.shared.f32 	%f42, [%r6+40];
	ld.shared.f32 	%f43, [%r9+640];
	fma.rn.f32 	%f44, %f42, %f43, %f41;
	ld.shared.f32 	%f45, [%r6+44];
	ld.shared.f32 	%f46, [%r9+704];
	fma.rn.f32 	%f47, %f45, %f46, %f44;
	ld.shared.f32 	%f48, [%r6+48];
	ld.shared.f32 	%f49, [%r9+768];
	fma.rn.f32 	%f50, %f48, %f49, %f47;
	ld.shared.f32 	%f51, [%r6+52];
	ld.shared.f32 	%f52, [%r9+832];
	fma.rn.f32 	%f53, %f51, %f52, %f50;
	ld.shared.f32 	%f54, [%r6+56];
	ld.shared.f32 	%f55, [%r9+896];
	fma.rn.f32 	%f56, %f54, %f55, %f53;
	ld.shared.f32 	%f57, [%r6+60];
	ld.shared.f32 	%f58, [%r9+960];
	fma.rn.f32 	%f62, %f57, %f58, %f56;
	bar.sync 	0;
	add.s32 	%r42, %r42, 1;
	setp.ne.s32 	%p6, %r42, 0;
	add.s32 	%r41, %r41, %r12;
	add.s32 	%r40, %r40, 16;
	add.s32 	%r39, %r39, 16;
	add.s32 	%r38, %r38, 16;
	@%p6 bra 	$L__BB0_2;
$L__BB0_7:
	max.s32 	%r36, %r2, %r5;
	setp.ge.s32 	%p7, %r36, %r24;
	@%p7 bra 	$L__BB0_9;
	mad.lo.s32 	%r37, %r24, %r2, %r5;
	cvta.to.global.u64 	%rd10, %rd5;
	mul.wide.s32 	%rd11, %r37, 4;
	add.s64 	%rd12, %rd10, %rd11;
	st.global.f32 	[%rd12], %f62;
$L__BB0_9:
	ret;

}


// ===== COMPILED SASS (sm_100) =====

	.target	sm_100

	.elftype	@"ET_EXEC"


//--------------------- .note.nv.tkinfo           --------------------------
	.section	.note.nv.tkinfo,"",@"SHT_NOTE"
	.sectionflags	@"SHF_NOTE_NV_TKINFO"
	.tkinfo
        /*0018*/ 	.word	0x00000002
        /*0030*/ 	.string	""
        /*0030*/ 	.string	"ptxas"
        /*0030*/ 	.string	"Cuda compilation tools, release 13.0, V13.0.88"
        /*0030*/ 	.string	"Build cuda_13.0.r13.0/compiler.36424714_0"
        /*0030*/ 	.string	"-arch sm_100 -m 64 "



//--------------------- .note.nv.cuinfo           --------------------------
	.section	.note.nv.cuinfo,"",@"SHT_NOTE"
	.sectionflags	@"SHF_NOTE_NV_CUINFO"
        /*0018*/ 	.short	0x0002
        /*001a*/ 	.short	0x0064
        /*001c*/ 	.short	0x0082
	.zero		2


//--------------------- .nv.info                  --------------------------
	.section	.nv.info,"",@"SHT_CUDA_INFO"
	.align	4


	//----- nvinfo : EIATTR_REGCOUNT
	.align		4
        /*0000*/ 	.byte	0x04, 0x2f
        /*0002*/ 	.short	(.L_1 - .L_0)
	.align		4
.L_0:
        /*0004*/ 	.word	index@(_Z12matmul_tiledPfS_S_i)
        /*0008*/ 	.word	0x00000020


	//----- nvinfo : EIATTR_FRAME_SIZE
	.align		4
.L_1:
        /*000c*/ 	.byte	0x04, 0x11
        /*000e*/ 	.short	(.L_3 - .L_2)
	.align		4
.L_2:
        /*0010*/ 	.word	index@(_Z12matmul_tiledPfS_S_i)
        /*0014*/ 	.word	0x00000000


	//----- nvinfo : EIATTR_MIN_STACK_SIZE
	.align		4
.L_3:
        /*0018*/ 	.byte	0x04, 0x12
        /*001a*/ 	.short	(.L_5 - .L_4)
	.align		4
.L_4:
        /*001c*/ 	.word	index@(_Z12matmul_tiledPfS_S_i)
        /*0020*/ 	.word	0x00000000
.L_5:


//--------------------- .nv.compat                --------------------------
	.section	.nv.compat,"",@"SHT_CUDA_COMPAT_INFO"
	.align	4
        /*0000*/ 	.byte	0x02, 0x09, 0x00, 0x00, 0x02, 0x02, 0x01, 0x00, 0x02, 0x05, 0x05, 0x00, 0x03, 0x07, 0x01, 0x01
        /*0010*/ 	.byte	0x02, 0x03, 0x00, 0x00, 0x02, 0x06, 0x01, 0x00, 0x04, 0x0b, 0x08, 0x00, 0x09, 0x00, 0x00, 0x00
        /*0020*/ 	.byte	0x00, 0x00, 0x00, 0x00


//--------------------- .nv.info._Z12matmul_tiledPfS_S_i --------------------------
	.section	.nv.info._Z12matmul_tiledPfS_S_i,"",@"SHT_CUDA_INFO"
	.sectionflags	@""
	.align	4


	//----- nvinfo : EIATTR_CUDA_API_VERSION
	.align		4
        /*0000*/ 	.byte	0x04, 0x37
        /*0002*/ 	.short	(.L_7 - .L_6)
.L_6:
        /*0004*/ 	.word	0x00000082


	//----- nvinfo : EIATTR_KPARAM_INFO
	.align		4
.L_7:
        /*0008*/ 	.byte	0x04, 0x17
        /*000a*/ 	.short	(.L_9 - .L_8)
.L_8:
        /*000c*/ 	.word	0x00000000
        /*0010*/ 	.short	0x0003
        /*0012*/ 	.short	0x0018
        /*0014*/ 	.byte	0x00, 0xf0, 0x11, 0x00


	//----- nvinfo : EIATTR_KPARAM_INFO
	.align		4
.L_9:
        /*0018*/ 	.byte	0x04, 0x17
        /*001a*/ 	.short	(.L_11 - .L_10)
.L_10:
        /*001c*/ 	.word	0x00000000
        /*0020*/ 	.short	0x0002
        /*0022*/ 	.short	0x0010
        /*0024*/ 	.byte	0x00, 0xf5, 0x21, 0x00


	//----- nvinfo : EIATTR_KPARAM_INFO
	.align		4
.L_11:
        /*0028*/ 	.byte	0x04, 0x17
        /*002a*/ 	.short	(.L_13 - .L_12)
.L_12:
        /*002c*/ 	.word	0x00000000
        /*0030*/ 	.short	0x0001
        /*0032*/ 	.short	0x0008
        /*0034*/ 	.byte	0x00, 0xf5, 0x21, 0x00


	//----- nvinfo : EIATTR_KPARAM_INFO
	.align		4
.L_13:
        /*0038*/ 	.byte	0x04, 0x17
        /*003a*/ 	.short	(.L_15 - .L_14)
.L_14:
        /*003c*/ 	.word	0x00000000
        /*0040*/ 	.short	0x0000
        /*0042*/ 	.short	0x0000
        /*0044*/ 	.byte	0x00, 0xf5, 0x21, 0x00


	//----- nvinfo : EIATTR_SPARSE_MMA_MASK
	.align		4
.L_15:
        /*0048*/ 	.byte	0x03, 0x50
        /*004a*/ 	.short	0x0000


	//----- nvinfo : EIATTR_MAXREG_COUNT
	.align		4
        /*004c*/ 	.byte	0x03, 0x1b
        /*004e*/ 	.short	0x00ff


	//----- nvinfo : EIATTR_NUM_BARRIERS
	.align		4
        /*0050*/ 	.byte	0x02, 0x4c
        /*0052*/ 	.byte	0x01
	.zero		1


	//----- nvinfo : EIATTR_MERCURY_ISA_VERSION
	.align		4
        /*0054*/ 	.byte	0x03, 0x5f
        /*0056*/ 	.short	0x0101


	//----- nvinfo : EIATTR_VRC_CTA_INIT_COUNT
	.align		4
        /*0058*/ 	.byte	0x02, 0x4a
	.zero		1
	.zero		1


	//----- nvinfo : EIATTR_EXIT_INSTR_OFFSETS
	.align		4
        /*005c*/ 	.byte	0x04, 0x1c
        /*005e*/ 	.short	(.L_17 - .L_16)


	//   ....[0]....
.L_16:
        /*0060*/ 	.word	0x000005c0


	//   ....[1]....
        /*0064*/ 	.word	0x00000610


	//----- nvinfo : EIATTR_CBANK_PARAM_SIZE
	.align		4
.L_17:
        /*0068*/ 	.byte	0x03, 0x19
        /*006a*/ 	.short	0x001c


	//----- nvinfo : EIATTR_PARAM_CBANK
	.align		4
        /*006c*/ 	.byte	0x04, 0x0a
        /*006e*/ 	.short	(.L_19 - .L_18)
	.align		4
.L_18:
        /*0070*/ 	.word	index@(.nv.constant0._Z12matmul_tiledPfS_S_i)
        /*0074*/ 	.short	0x0380
        /*0076*/ 	.short	0x001c


	//----- nvinfo : EIATTR_SW_WAR
	.align		4
.L_19:
        /*0078*/ 	.byte	0x04, 0x36
        /*007a*/ 	.short	(.L_21 - .L_20)
.L_20:
        /*007c*/ 	.word	0x00000008
.L_21:


//--------------------- .nv.callgraph             --------------------------
	.section	.nv.callgraph,"",@"SHT_CUDA_CALLGRAPH"
	.align	4
	.sectionentsize	8
	.align		4
        /*0000*/ 	.word	0x00000000
	.align		4
        /*0004*/ 	.word	0xffffffff
	.align		4
        /*0008*/ 	.word	0x00000000
	.align		4
        /*000c*/ 	.word	0xfffffffe
	.align		4
        /*0010*/ 	.word	0x00000000
	.align		4
        /*0014*/ 	.word	0xfffffffd
	.align		4
        /*0018*/ 	.word	0x00000000
	.align		4
        /*001c*/ 	.word	0xfffffffc


//--------------------- .text._Z12matmul_tiledPfS_S_i --------------------------
	.section	.text._Z12matmul_tiledPfS_S_i,"ax",@progbits
	.align	128
        .global         _Z12matmul_tiledPfS_S_i
        .type           _Z12matmul_tiledPfS_S_i,@function
        .size           _Z12matmul_tiledPfS_S_i,(.L_x_3 - _Z12matmul_tiledPfS_S_i)
        .other          _Z12matmul_tiledPfS_S_i,@"STO_CUDA_ENTRY STV_DEFAULT"
_Z12matmul_tiledPfS_S_i:
.text._Z12matmul_tiledPfS_S_i:
[----:B------:R-:W-:Y:S01]  /*0000*/  LDC R1, c[0x0][0x37c] ;  /* 0x0000df00ff017b82 */ /* 0x000fe20000000800 */
[----:B------:R-:W0:Y:S01]  /*0010*/  LDCU UR4, c[0x0][0x398] ;  /* 0x00007300ff0477ac */ /* 0x000e220008000800 */
[----:B------:R-:W1:Y:S01]  /*0020*/  S2R R2, SR_CTAID.Y ;  /* 0x0000000000027919 */ /* 0x000e620000002600 */
[----:B------:R-:W-:Y:S01]  /*0030*/  HFMA2 R23, -RZ, RZ, 0, 0 ;  /* 0x00000000ff177431 */ /* 0x000fe200000001ff */
[----:B------:R-:W2:Y:S01]  /*0040*/  LDCU.64 UR8, c[0x0][0x358] ;  /* 0x00006b00ff0877ac */ /* 0x000ea20008000a00 */
[----:B------:R-:W1:Y:S01]  /*0050*/  S2R R7, SR_TID.Y ;  /* 0x0000000000077919 */ /* 0x000e620000002200 */
[----:B------:R-:W3:Y:S01]  /*0060*/  S2R R8, SR_CTAID.X ;  /* 0x0000000000087919 */ /* 0x000ee20000002500 */
[----:B------:R-:W3:Y:S01]  /*0070*/  S2R R3, SR_TID.X ;  /* 0x0000000000037919 */ /* 0x000ee20000002100 */
[----:B0-----:R-:W-:-:S04]  /*0080*/  MOV R0, UR4 ;  /* 0x0000000400007c02 */ /* 0x001fc80008000f00 */
[----:B------:R-:W-:Y:S02]  /*0090*/  ISETP.GE.AND P0, PT, R0, 0x1, PT ;  /* 0x000000010000780c */ /* 0x000fe40003f06270 */
[----:B-1----:R-:W-:Y:S02]  /*00a0*/  LEA R2, R2, R7, 0x4 ;  /* 0x0000000702027211 */ /* 0x002fe400078e20ff */
[----:B---3--:R-:W-:-:S09]  /*00b0*/  LEA R5, R8, R3, 0x4 ;  /* 0x0000000308057211 */ /* 0x008fd200078e20ff */
[----:B--2---:R-:W-:Y:S05]  /*00c0*/  @!P0 BRA `(.L_x_0) ;  /* 0x0000000400348947 */ /* 0x004fea0003800000 */
[----:B------:R-:W0:Y:S01]  /*00d0*/  S2UR UR6, SR_CgaCtaId ;  /* 0x00000000000679c3 */ /* 0x000e220000008800 */
[----:B------:R-:W-:Y:S01]  /*00e0*/  UMOV UR4, 0x400 ;  /* 0x0000040000047882 */ /* 0x000fe20000000000 */
[----:B------:R-:W-:Y:S01]  /*00f0*/  IADD3 R4, PT, PT, R0, 0xf, RZ ;  /* 0x0000000f00047810 */ /* 0x000fe20007ffe0ff */
[----:B------:R-:W-:Y:S01]  /*0100*/  UIADD3 UR5, UPT, UPT, UR4, 0x400, URZ ;  /* 0x0000040004057890 */ /* 0x000fe2000fffe0ff */
[-C--:B------:R-:W-:Y:S01]  /*0110*/  IMAD R17, R7, R0.reuse, R3 ;  /* 0x0000000007117224 */ /* 0x080fe200078e0203 */
[----:B------:R-:W-:Y:S02]  /*0120*/  MOV R23, RZ ;  /* 0x000000ff00177202 */ /* 0x000fe40000000f00 */
[----:B------:R-:W-:Y:S01]  /*0130*/  SHF.R.U32.HI R19, RZ, 0x4, R4 ;  /* 0x00000004ff137819 */ /* 0x000fe20000011604 */
[----:B------:R-:W1:Y:S01]  /*0140*/  LDC R6, c[0x0][0x398] ;  /* 0x0000e600ff067b82 */ /* 0x000e620000000800 */
[----:B------:R-:W-:Y:S02]  /*0150*/  IMAD R17, R8, 0x10, R17 ;  /* 0x0000001008117824 */ /* 0x000fe400078e0211 */
[----:B------:R-:W-:Y:S01]  /*0160*/  IMAD R4, R2, R0, R3 ;  /* 0x0000000002047224 */ /* 0x000fe200078e0203 */
[----:B------:R-:W-:Y:S01]  /*0170*/  IADD3 R19, PT, PT, -R19, RZ, RZ ;  /* 0x000000ff13137210 */ /* 0x000fe20007ffe1ff */
[----:B0-----:R-:W-:-:S02]  /*0180*/  ULEA UR5, UR6, UR5, 0x18 ;  /* 0x0000000506057291 */ /* 0x001fc4000f8ec0ff */
[----:B------:R-:W-:-:S04]  /*0190*/  ULEA UR4, UR6, UR4, 0x18 ;  /* 0x0000000406047291 */ /* 0x000fc8000f8ec0ff */
[----:B------:R-:W-:Y:S02]  /*01a0*/  LEA R20, R3, UR5, 0x2 ;  /* 0x0000000503147c11 */ /* 0x000fe4000f8e10ff */
[----:B------:R-:W-:-:S03]  /*01b0*/  LEA R18, R7, UR4, 0x6 ;  /* 0x0000000407127c11 */ /* 0x000fc6000f8e30ff */
[----:B------:R-:W-:Y:S01]  /*01c0*/  IMAD R16, R7, 0x40, R20 ;  /* 0x0000004007107824 */ /* 0x000fe200078e0214 */
[----:B------:R-:W-:-:S07]  /*01d0*/  LEA R21, R3, R18, 0x2 ;  /* 0x0000001203157211 */ /* 0x000fce00078e10ff */
.L_x_1:
[----:B-1----:R-:W-:Y:S01]  /*01e0*/  MOV R0, R6 ;  /* 0x0000000600007202 */ /* 0x002fe20000000f00 */
[----:B------:R-:W-:Y:S01]  /*01f0*/  HFMA2 R22, -RZ, RZ, 0, 0 ;  /* 0x00000000ff167431 */ /* 0x000fe200000001ff */
[----:B------:R-:W-:Y:S02]  /*0200*/  VIMNMX.U32 R9, PT, PT, R2, R3, !PT ;  /* 0x0000000302097248 */ /* 0x000fe40007fe0000 */
[-C--:B------:R-:W-:Y:S02]  /*0210*/  ISETP.GE.U32.AND P0, PT, R7, R0.reuse, PT ;  /* 0x000000000700720c */ /* 0x080fe40003f06070 */
[-C--:B------:R-:W-:Y:S02]  /*0220*/  ISETP.GE.U32.AND P1, PT, R9, R0.reuse, PT ;  /* 0x000000000900720c */ /* 0x080fe40003f26070 */
[----:B------:R-:W-:Y:S02]  /*0230*/  ISETP.GE.OR P0, PT, R5, R0, P0 ;  /* 0x000000000500720c */ /* 0x000fe40000706670 */
[----:B------:R-:W-:-:S09]  /*0240*/  MOV R27, RZ ;  /* 0x000000ff001b7202 */ /* 0x000fd20000000f00 */
[----:B------:R-:W0:Y:S08]  /*0250*/  @!P1 LDC.64 R10, c[0x0][0x380] ;  /* 0x0000e000ff0a9b82 */ /* 0x000e300000000a00 */
[----:B------:R-:W1:Y:S01]  /*0260*/  @!P0 LDC.64 R8, c[0x0][0x388] ;  /* 0x0000e200ff088b82 */ /* 0x000e620000000a00 */
[----:B0-----:R-:W-:-:S05]  /*0270*/  @!P1 IMAD.WIDE.U32 R10, R4, 0x4, R10 ;  /* 0x00000004040a9825 */ /* 0x001fca00078e000a */
[----:B------:R-:W2:Y:S01]  /*0280*/  @!P1 LDG.E R22, desc[UR8][R10.64] ;  /* 0x000000080a169981 */ /* 0x000ea2000c1e1900 */
[----:B-1----:R-:W-:-:S05]  /*0290*/  @!P0 IMAD.WIDE.U32 R8, R17, 0x4, R8 ;  /* 0x0000000411088825 */ /* 0x002fca00078e0008 */
[----:B------:R-:W3:Y:S01]  /*02a0*/  @!P0 LDG.E R27, desc[UR8][R8.64] ;  /* 0x00000008081b8981 */ /* 0x000ee2000c1e1900 */
[----:B------:R-:W-:-:S05]  /*02b0*/  VIADD R19, R19, 0x1 ;  /* 0x0000000113137836 */ /* 0x000fca0000000000 */
[----:B------:R-:W-:Y:S02]  /*02c0*/  ISETP.NE.AND P0, PT, R19, RZ, PT ;  /* 0x000000ff1300720c */ /* 0x000fe40003f05270 */
[----:B------:R-:W-:Y:S02]  /*02d0*/  IADD3 R3, PT, PT, R3, 0x10, RZ ;  /* 0x0000001003037810 */ /* 0x000fe40007ffe0ff */
[----:B------:R-:W-:Y:S02]  /*02e0*/  IADD3 R7, PT, PT, R7, 0x10, RZ ;  /* 0x0000001007077810 */ /* 0x000fe40007ffe0ff */
[----:B------:R-:W-:Y:S02]  /*02f0*/  IADD3 R4, PT, PT, R4, 0x10, RZ ;  /* 0x0000001004047810 */ /* 0x000fe40007ffe0ff */
[----:B------:R-:W-:Y:S01]  /*0300*/  LEA R17, R0, R17, 0x4 ;  /* 0x0000001100117211 */ /* 0x000fe200078e20ff */
[----:B--2---:R-:W-:Y:S04]  /*0310*/  STS [R21], R22 ;  /* 0x0000001615007388 */ /* 0x004fe80000000800 */
[----:B---3--:R-:W-:Y:S01]  /*0320*/  STS [R16], R27 ;  /* 0x0000001b10007388 */ /* 0x008fe20000000800 */
[----:B------:R-:W-:Y:S06]  /*0330*/  BAR.SYNC.DEFER_BLOCKING 0x0 ;  /* 0x0000000000007b1d */ /* 0x000fec0000010000 */
[----:B------:R-:W-:Y:S04]  /*0340*/  LDS R26, [R20] ;  /* 0x00000000141a7984 */ /* 0x000fe80000000800 */
[----:B------:R-:W0:Y:S04]  /*0350*/  LDS.128 R12, [R18] ;  /* 0x00000000120c7984 */ /* 0x000e280000000c00 */
[----:B------:R-:W1:Y:S04]  /*0360*/  LDS R29, [R20+0x40] ;  /* 0x00004000141d7984 */ /* 0x000e680000000800 */
[----:B------:R-:W2:Y:S04]  /*0370*/  LDS R25, [R20+0x80] ;  /* 0x0000800014197984 */ /* 0x000ea80000000800 */
[----:B------:R-:W3:Y:S04]  /*0380*/  LDS R24, [R20+0xc0] ;  /* 0x0000c00014187984 */ /* 0x000ee80000000800 */
[----:B------:R-:W-:Y:S04]  /*0390*/  LDS.128 R8, [R18+0x10] ;  /* 0x0000100012087984 */ /* 0x000fe80000000c00 */
[----:B------:R-:W-:Y:S04]  /*03a0*/  LDS R22, [R20+0x140] ;  /* 0x0001400014167984 */ /* 0x000fe80000000800 */
[----:B------:R-:W-:Y:S01]  /*03b0*/  LDS R27, [R20+0x200] ;  /* 0x00020000141b7984 */ /* 0x000fe20000000800 */
[----:B0-----:R-:W-:-:S03]  /*03c0*/  FFMA R12, R12, R26, R23 ;  /* 0x0000001a0c0c7223 */ /* 0x001fc60000000017 */
[----:B------:R-:W0:Y:S01]  /*03d0*/  LDS R23, [R20+0x100] ;  /* 0x0001000014177984 */ /* 0x000e220000000800 */
[----:B-1----:R-:W-:-:S03]  /*03e0*/  FFMA R12, R29, R13, R12 ;  /* 0x0000000d1d0c7223 */ /* 0x002fc6000000000c */
[----:B------:R-:W-:Y:S01]  /*03f0*/  LDS R26, [R20+0x1c0] ;  /* 0x0001c000141a7984 */ /* 0x000fe20000000800 */
[----:B--2---:R-:W-:-:S03]  /*0400*/  FFMA R13, R25, R14, R12 ;  /* 0x0000000e190d7223 */ /* 0x004fc6000000000c */
[----:B------:R-:W1:Y:S01]  /*0410*/  LDS R25, [R20+0x180] ;  /* 0x0001800014197984 */ /* 0x000e620000000800 */
[----:B---3--:R-:W-:-:S03]  /*0420*/  FFMA R13, R24, R15, R13 ;  /* 0x0000000f180d7223 */ /* 0x008fc6000000000d */
[----:B------:R-:W-:Y:S01]  /*0430*/  LDS R24, [R20+0x240] ;  /* 0x0002400014187984 */ /* 0x000fe20000000800 */
[----:B0-----:R-:W-:-:S03]  /*0440*/  FFMA R23, R8, R23, R13 ;  /* 0x0000001708177223 */ /* 0x001fc6000000000d */
[----:B------:R-:W0:Y:S01]  /*0450*/  LDS.128 R12, [R18+0x20] ;  /* 0x00002000120c7984 */ /* 0x000e220000000c00 */
[----:B------:R-:W-:-:S03]  /*0460*/  FFMA R22, R22, R9, R23 ;  /* 0x0000000916167223 */ /* 0x000fc60000000017 */
[----:B------:R-:W2:Y:S01]  /*0470*/  LDS R23, [R20+0x280] ;  /* 0x0002800014177984 */ /* 0x000ea20000000800 */
[----:B-1----:R-:W-:-:S03]  /*0480*/  FFMA R25, R25, R10, R22 ;  /* 0x0000000a19197223 */ /* 0x002fc60000000016 */
[----:B------:R-:W1:Y:S01]  /*0490*/  LDS R22, [R20+0x2c0] ;  /* 0x0002c00014167984 */ /* 0x000e620000000800 */
[----:B------:R-:W-:-:S03]  /*04a0*/  FFMA R11, R26, R11, R25 ;  /* 0x0000000b1a0b7223 */ /* 0x000fc60000000019 */
[----:B------:R-:W-:Y:S01]  /*04b0*/  LDS R25, [R20+0x300] ;  /* 0x0003000014197984 */ /* 0x000fe20000000800 */
[----:B0-----:R-:W-:-:S03]  /*04c0*/  FFMA R27, R12, R27, R11 ;  /* 0x0000001b0c1b7223 */ /* 0x001fc6000000000b */
[----:B------:R-:W0:Y:S01]  /*04d0*/  LDS.128 R8, [R18+0x30] ;  /* 0x0000300012087984 */ /* 0x000e220000000c00 */
[----:B------:R-:W-:-:S03]  /*04e0*/  FFMA R24, R24, R13, R27 ;  /* 0x0000000d18187223 */ /* 0x000fc6000000001b */
[----:B------:R-:W3:Y:S04]  /*04f0*/  LDS R27, [R20+0x340] ;  /* 0x00034000141b7984 */ /* 0x000ee80000000800 */
[----:B------:R-:W4:Y:S04]  /*0500*/  LDS R13, [R20+0x380] ;  /* 0x00038000140d7984 */ /* 0x000f280000000800 */
[----:B------:R-:W5:Y:S01]  /*0510*/  LDS R12, [R20+0x3c0] ;  /* 0x0003c000140c7984 */ /* 0x000f620000000800 */
[----:B--2---:R-:W-:-:S04]  /*0520*/  FFMA R23, R23, R14, R24 ;  /* 0x0000000e17177223 */ /* 0x004fc80000000018 */
[----:B-1----:R-:W-:-:S04]  /*0530*/  FFMA R15, R22, R15, R23 ;  /* 0x0000000f160f7223 */ /* 0x002fc80000000017 */
[----:B0-----:R-:W-:-:S04]  /*0540*/  FFMA R8, R8, R25, R15 ;  /* 0x0000001908087223 */ /* 0x001fc8000000000f */
[----:B---3--:R-:W-:-:S04]  /*0550*/  FFMA R8, R27, R9, R8 ;  /* 0x000000091b087223 */ /* 0x008fc80000000008 */
[----:B----4-:R-:W-:-:S04]  /*0560*/  FFMA R13, R13, R10, R8 ;  /* 0x0000000a0d0d7223 */ /* 0x010fc80000000008 */
[----:B-----5:R-:W-:Y:S01]  /*0570*/  FFMA R23, R12, R11, R13 ;  /* 0x0000000b0c177223 */ /* 0x020fe2000000000d */
[----:B------:R-:W-:Y:S06]  /*0580*/  BAR.SYNC.DEFER_BLOCKING 0x0 ;  /* 0x0000000000007b1d */ /* 0x000fec0000010000 */
[----:B------:R-:W-:Y:S05]  /*0590*/  @P0 BRA `(.L_x_1) ;  /* 0xfffffffc00100947 */ /* 0x000fea000383ffff */
.L_x_0:
[----:B------:R-:W-:-:S04]  /*05a0*/  VIMNMX R3, PT, PT, R2, R5, !PT ;  /* 0x0000000502037248 */ /* 0x000fc80007fe0100 */
[----:B------:R-:W-:-:S13]  /*05b0*/  ISETP.GE.AND P0, PT, R3, R0, PT ;  /* 0x000000000300720c */ /* 0x000fda0003f06270 */
[----:B------:R-:W-:Y:S05]  /*05c0*/  @P0 EXIT ;  /* 0x000000000000094d */ /* 0x000fea0003800000 */
[----:B------:R-:W0:Y:S01]  /*05d0*/  LDC.64 R6, c[0x0][0x390] ;  /* 0x0000e400ff067b82 */ /* 0x000e220000000a00 */
[----:B------:R-:W-:-:S04]  /*05e0*/  IMAD R3, R2, R0, R5 ;  /* 0x0000000002037224 */ /* 0x000fc800078e0205 */
[----:B0-----:R-:W-:-:S05]  /*05f0*/  IMAD.WIDE R2, R3, 0x4, R6 ;  /* 0x0000000403027825 */ /* 0x001fca00078e0206 */
[----:B------:R-:W-:Y:S01]  /*0600*/  STG.E desc[UR8][R2.64], R23 ;  /* 0x0000001702007986 */ /* 0x000fe2000c101908 */
[----:B------:R-:W-:Y:S05]  /*0610*/  EXIT ;  /* 0x000000000000794d */ /* 0x000fea0003800000 */
.L_x_2:
[----:B------:R-:W-:-:S00]  /*0620*/  BRA `(.L_x_2) ;  /* 0xfffffffc00fc7947 */ /* 0x000fc0000383ffff */
[----:B------:R-:W-:-:S00]  /*0630*/  NOP ;  /* 0x0000000000007918 */ /* 0x000fc00000000000 */
        /* <DEDUP_REMOVED lines=12> */
.L_x_3:


//--------------------- .nv.shared._Z12matmul_tiledPfS_S_i --------------------------
	.section	.nv.shared._Z12matmul_tiledPfS_S_i,"aw",@nobits
	.sectionflags	@""
	.align	4
.nv.shared._Z12matmul_tiledPfS_S_i:
	.zero		3072


//--------------------- .nv.shared.reserved.0     --------------------------
	.section	.nv.shared.reserved.0,"aw",@nobits
	.weak		__nv_reservedSMEM_offset_0_alias
	.size		__nv_reservedSMEM_offset_0_alias, 0, 64
	.other		__nv_reservedSMEM_offset_0_alias,@"STO_CUDA_RESERVED_SHARED STV_DEFAULT"
__nv_reservedSMEM_offset_0_alias:
	.zero		0
	.zero		64


//--------------------- .nv.constant0._Z12matmul_tiledPfS_S_i --------------------------
	.section	.nv.constant0._Z12matmul_tiledPfS_S_i,"a",@progbits
	.sectionflags	@""
	.align	4
.nv.constant0._Z12matmul_tiledPfS_S_i:
	.zero		924


//--------------------- SYMBOLS --------------------------

	.type		.nv.reservedSmem.offset0,@object
	.size		.nv.reservedSmem.offset0,0x4
	.type		.nv.reservedSmem.cap,@object
	.size		.nv.reservedSmem.cap,0x4
